//
// Generated by NVIDIA NVVM Compiler
//
// Compiler Build ID: CL-36424714
// Cuda compilation tools, release 13.0, V13.0.88
// Based on NVVM 20.0.0
//

.version 9.0
.target sm_100
.address_size 64

	// .globl	_Z4dotpPiS_iS_
// _ZZ4dotpPiS_iS_E7shm_bdp has been demoted

.visible .entry _Z4dotpPiS_iS_(
	.param .u64 .ptr .align 1 _Z4dotpPiS_iS__param_0,
	.param .u64 .ptr .align 1 _Z4dotpPiS_iS__param_1,
	.param .u32 _Z4dotpPiS_iS__param_2,
	.param .u64 .ptr .align 1 _Z4dotpPiS_iS__param_3
)
{
	.reg .pred 	%p<15>;
	.reg .b32 	%r<167>;
	.reg .b64 	%rd<23>;
	// demoted variable
	.shared .align 4 .b8 _ZZ4dotpPiS_iS_E7shm_bdp[64];
	ld.param.u64 	%rd6, [_Z4dotpPiS_iS__param_0];
	ld.param.u64 	%rd7, [_Z4dotpPiS_iS__param_1];
	ld.param.u32 	%r38, [_Z4dotpPiS_iS__param_2];
	ld.param.u64 	%rd5, [_Z4dotpPiS_iS__param_3];
	cvta.to.global.u64 	%rd1, %rd7;
	cvta.to.global.u64 	%rd2, %rd6;
	mov.u32 	%r1, %ctaid.x;
	mov.u32 	%r40, %ntid.x;
	mul.lo.s32 	%r2, %r1, %r40;
	mov.u32 	%r3, %tid.x;
	add.s32 	%r156, %r2, %r3;
	setp.ge.s32 	%p1, %r156, %r38;
	mov.b32 	%r166, 0;
	@%p1 bra 	$L__BB0_13;
	add.s32 	%r43, %r156, 64;
	max.s32 	%r44, %r38, %r43;
	not.b32 	%r45, %r2;
	add.s32 	%r46, %r44, %r45;
	sub.s32 	%r47, %r46, %r3;
	shr.u32 	%r48, %r47, 6;
	add.s32 	%r5, %r48, 1;
	and.b32  	%r6, %r5, 15;
	setp.lt.u32 	%p2, %r47, 960;
	mov.b32 	%r166, 0;
	@%p2 bra 	$L__BB0_4;
	and.b32  	%r50, %r5, 134217712;
	neg.s32 	%r151, %r50;
	add.s64 	%rd3, %rd2, 2048;
	add.s64 	%rd4, %rd1, 2048;
	mov.b32 	%r166, 0;
$L__BB0_3:
	.pragma "nounroll";
	mul.wide.s32 	%rd8, %r156, 4;
	add.s64 	%rd9, %rd3, %rd8;
	add.s64 	%rd10, %rd4, %rd8;
	ld.global.u32 	%r51, [%rd9+-2048];
	ld.global.u32 	%r52, [%rd10+-2048];
	mad.lo.s32 	%r53, %r52, %r51, %r166;
	ld.global.u32 	%r54, [%rd9+-1792];
	ld.global.u32 	%r55, [%rd10+-1792];
	mad.lo.s32 	%r56, %r55, %r54, %r53;
	ld.global.u32 	%r57, [%rd9+-1536];
	ld.global.u32 	%r58, [%rd10+-1536];
	mad.lo.s32 	%r59, %r58, %r57, %r56;
	ld.global.u32 	%r60, [%rd9+-1280];
	ld.global.u32 	%r61, [%rd10+-1280];
	mad.lo.s32 	%r62, %r61, %r60, %r59;
	ld.global.u32 	%r63, [%rd9+-1024];
	ld.global.u32 	%r64, [%rd10+-1024];
	mad.lo.s32 	%r65, %r64, %r63, %r62;
	ld.global.u32 	%r66, [%rd9+-768];
	ld.global.u32 	%r67, [%rd10+-768];
	mad.lo.s32 	%r68, %r67, %r66, %r65;
	ld.global.u32 	%r69, [%rd9+-512];
	ld.global.u32 	%r70, [%rd10+-512];
	mad.lo.s32 	%r71, %r70, %r69, %r68;
	ld.global.u32 	%r72, [%rd9+-256];
	ld.global.u32 	%r73, [%rd10+-256];
	mad.lo.s32 	%r74, %r73, %r72, %r71;
	ld.global.u32 	%r75, [%rd9];
	ld.global.u32 	%r76, [%rd10];
	mad.lo.s32 	%r77, %r76, %r75, %r74;
	ld.global.u32 	%r78, [%rd9+256];
	ld.global.u32 	%r79, [%rd10+256];
	mad.lo.s32 	%r80, %r79, %r78, %r77;
	ld.global.u32 	%r81, [%rd9+512];
	ld.global.u32 	%r82, [%rd10+512];
	mad.lo.s32 	%r83, %r82, %r81, %r80;
	ld.global.u32 	%r84, [%rd9+768];
	ld.global.u32 	%r85, [%rd10+768];
	mad.lo.s32 	%r86, %r85, %r84, %r83;
	ld.global.u32 	%r87, [%rd9+1024];
	ld.global.u32 	%r88, [%rd10+1024];
	mad.lo.s32 	%r89, %r88, %r87, %r86;
	ld.global.u32 	%r90, [%rd9+1280];
	ld.global.u32 	%r91, [%rd10+1280];
	mad.lo.s32 	%r92, %r91, %r90, %r89;
	ld.global.u32 	%r93, [%rd9+1536];
	ld.global.u32 	%r94, [%rd10+1536];
	mad.lo.s32 	%r95, %r94, %r93, %r92;
	ld.global.u32 	%r96, [%rd9+1792];
	ld.global.u32 	%r97, [%rd10+1792];
	mad.lo.s32 	%r166, %r97, %r96, %r95;
	add.s32 	%r156, %r156, 1024;
	add.s32 	%r151, %r151, 16;
	setp.ne.s32 	%p3, %r151, 0;
	@%p3 bra 	$L__BB0_3;
$L__BB0_4:
	setp.eq.s32 	%p4, %r6, 0;
	@%p4 bra 	$L__BB0_13;
	and.b32  	%r17, %r5, 7;
	setp.lt.u32 	%p5, %r6, 8;
	@%p5 bra 	$L__BB0_7;
	mul.wide.s32 	%rd11, %r156, 4;
	add.s64 	%rd12, %rd2, %rd11;
	ld.global.u32 	%r99, [%rd12];
	add.s64 	%rd13, %rd1, %rd11;
	ld.global.u32 	%r100, [%rd13];
	mad.lo.s32 	%r101, %r100, %r99, %r166;
	ld.global.u32 	%r102, [%rd12+256];
	ld.global.u32 	%r103, [%rd13+256];
	mad.lo.s32 	%r104, %r103, %r102, %r101;
	ld.global.u32 	%r105, [%rd12+512];
	ld.global.u32 	%r106, [%rd13+512];
	mad.lo.s32 	%r107, %r106, %r105, %r104;
	ld.global.u32 	%r108, [%rd12+768];
	ld.global.u32 	%r109, [%rd13+768];
	mad.lo.s32 	%r110, %r109, %r108, %r107;
	ld.global.u32 	%r111, [%rd12+1024];
	ld.global.u32 	%r112, [%rd13+1024];
	mad.lo.s32 	%r113, %r112, %r111, %r110;
	ld.global.u32 	%r114, [%rd12+1280];
	ld.global.u32 	%r115, [%rd13+1280];
	mad.lo.s32 	%r116, %r115, %r114, %r113;
	ld.global.u32 	%r117, [%rd12+1536];
	ld.global.u32 	%r118, [%rd13+1536];
	mad.lo.s32 	%r119, %r118, %r117, %r116;
	ld.global.u32 	%r120, [%rd12+1792];
	ld.global.u32 	%r121, [%rd13+1792];
	mad.lo.s32 	%r166, %r121, %r120, %r119;
	add.s32 	%r156, %r156, 512;
$L__BB0_7:
	setp.eq.s32 	%p6, %r17, 0;
	@%p6 bra 	$L__BB0_13;
	and.b32  	%r23, %r5, 3;
	setp.lt.u32 	%p7, %r17, 4;
	@%p7 bra 	$L__BB0_10;
	mul.wide.s32 	%rd14, %r156, 4;
	add.s64 	%rd15, %rd2, %rd14;
	ld.global.u32 	%r123, [%rd15];
	add.s64 	%rd16, %rd1, %rd14;
	ld.global.u32 	%r124, [%rd16];
	mad.lo.s32 	%r125, %r124, %r123, %r166;
	ld.global.u32 	%r126, [%rd15+256];
	ld.global.u32 	%r127, [%rd16+256];
	mad.lo.s32 	%r128, %r127, %r126, %r125;
	ld.global.u32 	%r129, [%rd15+512];
	ld.global.u32 	%r130, [%rd16+512];
	mad.lo.s32 	%r131, %r130, %r129, %r128;
	ld.global.u32 	%r132, [%rd15+768];
	ld.global.u32 	%r133, [%rd16+768];
	mad.lo.s32 	%r166, %r133, %r132, %r131;
	add.s32 	%r156, %r156, 256;
$L__BB0_10:
	setp.eq.s32 	%p8, %r23, 0;
	@%p8 bra 	$L__BB0_13;
	neg.s32 	%r163, %r23;
$L__BB0_12:
	.pragma "nounroll";
	mul.wide.s32 	%rd17, %r156, 4;
	add.s64 	%rd18, %rd1, %rd17;
	add.s64 	%rd19, %rd2, %rd17;
	ld.global.u32 	%r134, [%rd19];
	ld.global.u32 	%r135, [%rd18];
	mad.lo.s32 	%r166, %r135, %r134, %r166;
	add.s32 	%r156, %r156, 64;
	add.s32 	%r163, %r163, 1;
	setp.ne.s32 	%p9, %r163, 0;
	@%p9 bra 	$L__BB0_12;
$L__BB0_13:
	shl.b32 	%r136, %r3, 2;
	mov.u32 	%r137, _ZZ4dotpPiS_iS_E7shm_bdp;
	add.s32 	%r37, %r137, %r136;
	st.shared.u32 	[%r37], %r166;
	bar.sync 	0;
	setp.gt.u32 	%p10, %r3, 7;
	@%p10 bra 	$L__BB0_15;
	ld.shared.u32 	%r138, [%r37+32];
	ld.shared.u32 	%r139, [%r37];
	add.s32 	%r140, %r139, %r138;
	st.shared.u32 	[%r37], %r140;
$L__BB0_15:
	bar.sync 	0;
	setp.gt.u32 	%p11, %r3, 3;
	@%p11 bra 	$L__BB0_17;
	ld.shared.u32 	%r141, [%r37+16];
	ld.shared.u32 	%r142, [%r37];
	add.s32 	%r143, %r142, %r141;
	st.shared.u32 	[%r37], %r143;
$L__BB0_17:
	bar.sync 	0;
	setp.gt.u32 	%p12, %r3, 1;
	@%p12 bra 	$L__BB0_19;
	ld.shared.u32 	%r144, [%r37+8];
	ld.shared.u32 	%r145, [%r37];
	add.s32 	%r146, %r145, %r144;
	st.shared.u32 	[%r37], %r146;
$L__BB0_19:
	bar.sync 	0;
	setp.ne.s32 	%p13, %r3, 0;
	@%p13 bra 	$L__BB0_21;
	ld.shared.u32 	%r147, [_ZZ4dotpPiS_iS_E7shm_bdp+4];
	ld.shared.u32 	%r148, [%r37];
	add.s32 	%r149, %r148, %r147;
	st.shared.u32 	[%r37], %r149;
$L__BB0_21:
	setp.ne.s32 	%p14, %r3, 0;
	bar.sync 	0;
	@%p14 bra 	$L__BB0_23;
	ld.shared.u32 	%r150, [_ZZ4dotpPiS_iS_E7shm_bdp];
	cvta.to.global.u64 	%rd20, %rd5;
	mul.wide.u32 	%rd21, %r1, 4;
	add.s64 	%rd22, %rd20, %rd21;
	st.global.u32 	[%rd22], %r150;
$L__BB0_23:
	ret;

}


// ===== COMPILED SASS (sm_100) =====

	.target	sm_100

	.elftype	@"ET_EXEC"


//--------------------- .note.nv.tkinfo           --------------------------
	.section	.note.nv.tkinfo,"",@"SHT_NOTE"
	.sectionflags	@"SHF_NOTE_NV_TKINFO"
	.tkinfo
        /*0018*/ 	.word	0x00000002
        /*0030*/ 	.string	""
        /*0030*/ 	.string	"ptxas"
        /*0030*/ 	.string	"Cuda compilation tools, release 13.0, V13.0.88"
        /*0030*/ 	.string	"Build cuda_13.0.r13.0/compiler.36424714_0"
        /*0030*/ 	.string	"-arch sm_100 -m 64 "



//--------------------- .note.nv.cuinfo           --------------------------
	.section	.note.nv.cuinfo,"",@"SHT_NOTE"
	.sectionflags	@"SHF_NOTE_NV_CUINFO"
        /*0018*/ 	.short	0x0002
        /*001a*/ 	.short	0x0064
        /*001c*/ 	.short	0x0082
	.zero		2


//--------------------- .nv.info                  --------------------------
	.section	.nv.info,"",@"SHT_CUDA_INFO"
	.align	4


	//----- nvinfo : EIATTR_REGCOUNT
	.align		4
        /*0000*/ 	.byte	0x04, 0x2f
        /*0002*/ 	.short	(.L_1 - .L_0)
	.align		4
.L_0:
        /*0004*/ 	.word	index@(_Z4dotpPiS_iS_)
        /*0008*/ 	.word	0x00000020


	//----- nvinfo : EIATTR_FRAME_SIZE
	.align		4
.L_1:
        /*000c*/ 	.byte	0x04, 0x11
        /*000e*/ 	.short	(.L_3 - .L_2)
	.align		4
.L_2:
        /*0010*/ 	.word	index@(_Z4dotpPiS_iS_)
        /*0014*/ 	.word	0x00000000


	//----- nvinfo : EIATTR_MIN_STACK_SIZE
	.align		4
.L_3:
        /*0018*/ 	.byte	0x04, 0x12
        /*001a*/ 	.short	(.L_5 - .L_4)
	.align		4
.L_4:
        /*001c*/ 	.word	index@(_Z4dotpPiS_iS_)
        /*0020*/ 	.word	0x00000000
.L_5:


//--------------------- .nv.compat                --------------------------
	.section	.nv.compat,"",@"SHT_CUDA_COMPAT_INFO"
	.align	4
        /*0000*/ 	.byte	0x02, 0x09, 0x00, 0x00, 0x02, 0x02, 0x01, 0x00, 0x02, 0x05, 0x05, 0x00, 0x03, 0x07, 0x01, 0x01
        /*0010*/ 	.byte	0x02, 0x03, 0x00, 0x00, 0x02, 0x06, 0x01, 0x00, 0x04, 0x0b, 0x08, 0x00, 0x09, 0x00, 0x00, 0x00
        /*0020*/ 	.byte	0x00, 0x00, 0x00, 0x00


//--------------------- .nv.info._Z4dotpPiS_iS_   --------------------------
	.section	.nv.info._Z4dotpPiS_iS_,"",@"SHT_CUDA_INFO"
	.sectionflags	@""
	.align	4


	//----- nvinfo : EIATTR_CUDA_API_VERSION
	.align		4
        /*0000*/ 	.byte	0x04, 0x37
        /*0002*/ 	.short	(.L_7 - .L_6)
.L_6:
        /*0004*/ 	.word	0x00000082


	//----- nvinfo : EIATTR_KPARAM_INFO
	.align		4
.L_7:
        /*0008*/ 	.byte	0x04, 0x17
        /*000a*/ 	.short	(.L_9 - .L_8)
.L_8:
        /*000c*/ 	.word	0x00000000
        /*0010*/ 	.short	0x0003
        /*0012*/ 	.short	0x0018
        /*0014*/ 	.byte	0x00, 0xf5, 0x21, 0x00


	//----- nvinfo : EIATTR_KPARAM_INFO
	.align		4
.L_9:
        /*0018*/ 	.byte	0x04, 0x17
        /*001a*/ 	.short	(.L_11 - .L_10)
.L_10:
        /*001c*/ 	.word	0x00000000
        /*0020*/ 	.short	0x0002
        /*0022*/ 	.short	0x0010
        /*0024*/ 	.byte	0x00, 0xf0, 0x11, 0x00


	//----- nvinfo : EIATTR_KPARAM_INFO
	.align		4
.L_11:
        /*0028*/ 	.byte	0x04, 0x17
        /*002a*/ 	.short	(.L_13 - .L_12)
.L_12:
        /*002c*/ 	.word	0x00000000
        /*0030*/ 	.short	0x0001
        /*0032*/ 	.short	0x0008
        /*0034*/ 	.byte	0x00, 0xf5, 0x21, 0x00


	//----- nvinfo : EIATTR_KPARAM_INFO
	.align		4
.L_13:
        /*0038*/ 	.byte	0x04, 0x17
        /*003a*/ 	.short	(.L_15 - .L_14)
.L_14:
        /*003c*/ 	.word	0x00000000
        /*0040*/ 	.short	0x0000
        /*0042*/ 	.short	0x0000
        /*0044*/ 	.byte	0x00, 0xf5, 0x21, 0x00


	//----- nvinfo : EIATTR_SPARSE_MMA_MASK
	.align		4
.L_15:
        /*0048*/ 	.byte	0x03, 0x50
        /*004a*/ 	.short	0x0000


	//----- nvinfo : EIATTR_MAXREG_COUNT
	.align		4
        /*004c*/ 	.byte	0x03, 0x1b
        /*004e*/ 	.short	0x00ff


	//----- nvinfo : EIATTR_NUM_BARRIERS
	.align		4
        /*0050*/ 	.byte	0x02, 0x4c
        /*0052*/ 	.byte	0x01
	.zero		1


	//----- nvinfo : EIATTR_MERCURY_ISA_VERSION
	.align		4
        /*0054*/ 	.byte	0x03, 0x5f
        /*0056*/ 	.short	0x0101


	//----- nvinfo : EIATTR_VRC_CTA_INIT_COUNT
	.align		4
        /*0058*/ 	.byte	0x02, 0x4a
	.zero		1
	.zero		1


	//----- nvinfo : EIATTR_EXIT_INSTR_OFFSETS
	.align		4
        /*005c*/ 	.byte	0x04, 0x1c
        /*005e*/ 	.short	(.L_17 - .L_16)


	//   ....[0]....
.L_16:
        /*0060*/ 	.word	0x00000be0


	//   ....[1]....
        /*0064*/ 	.word	0x00000c30


	//----- nvinfo : EIATTR_CRS_STACK_SIZE
	.align		4
.L_17:
        /*0068*/ 	.byte	0x04, 0x1e
        /*006a*/ 	.short	(.L_19 - .L_18)
.L_18:
        /*006c*/ 	.word	0x00000000


	//----- nvinfo : EIATTR_CBANK_PARAM_SIZE
	.align		4
.L_19:
        /*0070*/ 	.byte	0x03, 0x19
        /*0072*/ 	.short	0x0020


	//----- nvinfo : EIATTR_PARAM_CBANK
	.align		4
        /*0074*/ 	.byte	0x04, 0x0a
        /*0076*/ 	.short	(.L_21 - .L_20)
	.align		4
.L_20:
        /*0078*/ 	.word	index@(.nv.constant0._Z4dotpPiS_iS_)
        /*007c*/ 	.short	0x0380
        /*007e*/ 	.short	0x0020


	//----- nvinfo : EIATTR_SW_WAR
	.align		4
.L_21:
        /*0080*/ 	.byte	0x04, 0x36
        /*0082*/ 	.short	(.L_23 - .L_22)
.L_22:
        /*0084*/ 	.word	0x00000008
.L_23:


//--------------------- .nv.callgraph             --------------------------
	.section	.nv.callgraph,"",@"SHT_CUDA_CALLGRAPH"
	.align	4
	.sectionentsize	8
	.align		4
        /*0000*/ 	.word	0x00000000
	.align		4
        /*0004*/ 	.word	0xffffffff
	.align		4
        /*0008*/ 	.word	0x00000000
	.align		4
        /*000c*/ 	.word	0xfffffffe
	.align		4
        /*0010*/ 	.word	0x00000000
	.align		4
        /*0014*/ 	.word	0xfffffffd
	.align		4
        /*0018*/ 	.word	0x00000000
	.align		4
        /*001c*/ 	.word	0xfffffffc


//--------------------- .text._Z4dotpPiS_iS_      --------------------------
	.section	.text._Z4dotpPiS_iS_,"ax",@progbits
	.align	128
        .global         _Z4dotpPiS_iS_
        .type           _Z4dotpPiS_iS_,@function
        .size           _Z4dotpPiS_iS_,(.L_x_11 - _Z4dotpPiS_iS_)
        .other          _Z4dotpPiS_iS_,@"STO_CUDA_ENTRY STV_DEFAULT"
_Z4dotpPiS_iS_:
.text._Z4dotpPiS_iS_:
[----:B------:R-:W-:Y:S01]  /*0000*/  LDC R1, c[0x0][0x37c] ;  /* 0x0000df00ff017b82 */ /* 0x000fe20000000800 */
[----:B------:R-:W0:Y:S01]  /*0010*/  S2R R0, SR_CTAID.X ;  /* 0x0000000000007919 */ /* 0x000e220000002500 */
[----:B------:R-:W0:Y:S06]  /*0020*/  LDCU UR4, c[0x0][0x360] ;  /* 0x00006c00ff0477ac */ /* 0x000e2c0008000800 */
[----:B------:R-:W1:Y:S01]  /*0030*/  LDC R4, c[0x0][0x390] ;  /* 0x0000e400ff047b82 */ /* 0x000e620000000800 */
[----:B------:R-:W-:Y:S01]  /*0040*/  BSSY.RECONVERGENT B0, `(.L_x_0) ;  /* 0x000009b000007945 */ /* 0x000fe20003800200 */
[----:B------:R-:W2:Y:S01]  /*0050*/  S2R R10, SR_TID.X ;  /* 0x00000000000a7919 */ /* 0x000ea20000002100 */
[----:B------:R-:W3:Y:S01]  /*0060*/  LDCU.64 UR6, c[0x0][0x358] ;  /* 0x00006b00ff0677ac */ /* 0x000ee20008000a00 */
[----:B------:R-:W-:-:S02]  /*0070*/  HFMA2 R14, -RZ, RZ, 0, 0 ;  /* 0x00000000ff0e7431 */ /* 0x000fc400000001ff */
[----:B0-----:R-:W-:-:S05]  /*0080*/  IMAD R3, R0, UR4, RZ ;  /* 0x0000000400037c24 */ /* 0x001fca000f8e02ff */
[----:B--2---:R-:W-:-:S04]  /*0090*/  IADD3 R13, PT, PT, R3, R10, RZ ;  /* 0x0000000a030d7210 */ /* 0x004fc80007ffe0ff */
[----:B-1----:R-:W-:-:S13]  /*00a0*/  ISETP.GE.AND P0, PT, R13, R4, PT ;  /* 0x000000040d00720c */ /* 0x002fda0003f06270 */
[----:B---3--:R-:W-:Y:S05]  /*00b0*/  @P0 BRA `(.L_x_1) ;  /* 0x00000008004c0947 */ /* 0x008fea0003800000 */
[----:B------:R-:W-:Y:S01]  /*00c0*/  LOP3.LUT R2, RZ, R3, RZ, 0x33, !PT ;  /* 0x00000003ff027212 */ /* 0x000fe200078e33ff */
[----:B------:R-:W-:Y:S01]  /*00d0*/  BSSY.RECONVERGENT B1, `(.L_x_2) ;  /* 0x0000048000017945 */ /* 0x000fe20003800200 */
[----:B------:R-:W-:Y:S02]  /*00e0*/  VIADDMNMX R3, R13, 0x40, R4, !PT ;  /* 0x000000400d037846 */ /* 0x000fe40007800104 */
[----:B------:R-:W-:Y:S02]  /*00f0*/  MOV R14, RZ ;  /* 0x000000ff000e7202 */ /* 0x000fe40000000f00 */
[----:B------:R-:W-:-:S04]  /*0100*/  IADD3 R2, PT, PT, -R10, R3, R2 ;  /* 0x000000030a027210 */ /* 0x000fc80007ffe102 */
[C---:B------:R-:W-:Y:S02]  /*0110*/  ISETP.GE.U32.AND P1, PT, R2.reuse, 0x3c0, PT ;  /* 0x000003c00200780c */ /* 0x040fe40003f26070 */
[----:B------:R-:W-:-:S04]  /*0120*/  LEA.HI R12, R2, 0x1, RZ, 0x1a ;  /* 0x00000001020c7811 */ /* 0x000fc800078fd0ff */
[----:B------:R-:W-:-:S04]  /*0130*/  LOP3.LUT R24, R12, 0xf, RZ, 0xc0, !PT ;  /* 0x0000000f0c187812 */ /* 0x000fc800078ec0ff */
[----:B------:R-:W-:-:S03]  /*0140*/  ISETP.NE.AND P0, PT, R24, RZ, PT ;  /* 0x000000ff1800720c */ /* 0x000fc60003f05270 */
[----:B------:R-:W-:Y:S10]  /*0150*/  @!P1 BRA `(.L_x_3) ;  /* 0x0000000000fc9947 */ /* 0x000ff40003800000 */
[----:B------:R-:W0:Y:S01]  /*0160*/  LDC.64 R2, c[0x0][0x380] ;  /* 0x0000e000ff027b82 */ /* 0x000e220000000a00 */
[----:B------:R-:W-:Y:S02]  /*0170*/  LOP3.LUT R11, R12, 0x7fffff0, RZ, 0xc0, !PT ;  /* 0x07fffff00c0b7812 */ /* 0x000fe400078ec0ff */
[----:B------:R-:W-:Y:S02]  /*0180*/  MOV R14, RZ ;  /* 0x000000ff000e7202 */ /* 0x000fe40000000f00 */
[----:B------:R-:W-:-:S03]  /*0190*/  IADD3 R11, PT, PT, -R11, RZ, RZ ;  /* 0x000000ff0b0b7210 */ /* 0x000fc60007ffe1ff */
[----:B------:R-:W1:Y:S01]  /*01a0*/  LDC.64 R4, c[0x0][0x388] ;  /* 0x0000e200ff047b82 */ /* 0x000e620000000a00 */
[----:B0-----:R-:W-:-:S04]  /*01b0*/  IADD3 R2, P1, PT, R2, 0x800, RZ ;  /* 0x0000080002027810 */ /* 0x001fc80007f3e0ff */
[----:B------:R-:W-:Y:S02]  /*01c0*/  IADD3.X R3, PT, PT, RZ, R3, RZ, P1, !PT ;  /* 0x00000003ff037210 */ /* 0x000fe40000ffe4ff */
[----:B-1----:R-:W-:-:S04]  /*01d0*/  IADD3 R4, P2, PT, R4, 0x800, RZ ;  /* 0x0000080004047810 */ /* 0x002fc80007f5e0ff */
[----:B------:R-:W-:-:S09]  /*01e0*/  IADD3.X R5, PT, PT, RZ, R5, RZ, P2, !PT ;  /* 0x00000005ff057210 */ /* 0x000fd200017fe4ff */
.L_x_4:
[----:B------:R-:W-:-:S04]  /*01f0*/  IMAD.WIDE R6, R13, 0x4, R2 ;  /* 0x000000040d067825 */ /* 0x000fc800078e0202 */
[----:B------:R-:W-:Y:S01]  /*0200*/  IMAD.WIDE R8, R13, 0x4, R4 ;  /* 0x000000040d087825 */ /* 0x000fe200078e0204 */
[----:B------:R-:W2:Y:S04]  /*0210*/  LDG.E R21, desc[UR6][R6.64+-0x800] ;  /* 0xfff8000606157981 */ /* 0x000ea8000c1e1900 */
[----:B------:R-:W2:Y:S04]  /*0220*/  LDG.E R20, desc[UR6][R8.64+-0x800] ;  /* 0xfff8000608147981 */ /* 0x000ea8000c1e1900 */
[----:B------:R-:W3:Y:S04]  /*0230*/  LDG.E R25, desc[UR6][R6.64+-0x700] ;  /* 0xfff9000606197981 */ /* 0x000ee8000c1e1900 */
[----:B------:R-:W3:Y:S04]  /*0240*/  LDG.E R27, desc[UR6][R8.64+-0x700] ;  /* 0xfff90006081b7981 */ /* 0x000ee8000c1e1900 */
[----:B------:R-:W4:Y:S04]  /*0250*/  LDG.E R18, desc[UR6][R6.64+-0x600] ;  /* 0xfffa000606127981 */ /* 0x000f28000c1e1900 */
[----:B------:R-:W4:Y:S04]  /*0260*/  LDG.E R19, desc[UR6][R8.64+-0x600] ;  /* 0xfffa000608137981 */ /* 0x000f28000c1e1900 */
[----:B------:R-:W5:Y:S04]  /*0270*/  LDG.E R16, desc[UR6][R6.64+-0x500] ;  /* 0xfffb000606107981 */ /* 0x000f68000c1e1900 */
[----:B------:R-:W5:Y:S04]  /*0280*/  LDG.E R17, desc[UR6][R8.64+-0x500] ;  /* 0xfffb000608117981 */ /* 0x000f68000c1e1900 */
[----:B------:R-:W5:Y:S04]  /*0290*/  LDG.E R15, desc[UR6][R6.64+-0x400] ;  /* 0xfffc0006060f7981 */ /* 0x000f68000c1e1900 */
[----:B------:R-:W5:Y:S04]  /*02a0*/  LDG.E R26, desc[UR6][R8.64+-0x400] ;  /* 0xfffc0006081a7981 */ /* 0x000f68000c1e1900 */
[----:B------:R-:W5:Y:S04]  /*02b0*/  LDG.E R22, desc[UR6][R6.64+-0x300] ;  /* 0xfffd000606167981 */ /* 0x000f68000c1e1900 */
[----:B------:R-:W5:Y:S04]  /*02c0*/  LDG.E R23, desc[UR6][R8.64+-0x300] ;  /* 0xfffd000608177981 */ /* 0x000f68000c1e1900 */
[----:B------:R-:W5:Y:S01]  /*02d0*/  LDG.E R28, desc[UR6][R8.64+0x700] ;  /* 0x00070006081c7981 */ /* 0x000f62000c1e1900 */
[----:B--2---:R-:W-:-:S03]  /*02e0*/  IMAD R20, R21, R20, R14 ;  /* 0x0000001415147224 */ /* 0x004fc600078e020e */
[----:B------:R-:W2:Y:S04]  /*02f0*/  LDG.E R21, desc[UR6][R8.64+-0x200] ;  /* 0xfffe000608157981 */ /* 0x000ea8000c1e1900 */
[----:B------:R-:W2:Y:S01]  /*0300*/  LDG.E R14, desc[UR6][R8.64+0x100] ;  /* 0x00010006080e7981 */ /* 0x000ea2000c1e1900 */
[----:B---3--:R-:W-:-:S03]  /*0310*/  IMAD R25, R25, R27, R20 ;  /* 0x0000001b19197224 */ /* 0x008fc600078e0214 */
[----:B------:R-:W2:Y:S04]  /*0320*/  LDG.E R20, desc[UR6][R6.64+-0x200] ;  /* 0xfffe000606147981 */ /* 0x000ea8000c1e1900 */
[----:B------:R-:W3:Y:S01]  /*0330*/  LDG.E R27, desc[UR6][R8.64+0x600] ;  /* 0x00060006081b7981 */ /* 0x000ee2000c1e1900 */
[----:B----4-:R-:W-:-:S03]  /*0340*/  IMAD R25, R18, R19, R25 ;  /* 0x0000001312197224 */ /* 0x010fc600078e0219 */
[----:B------:R-:W4:Y:S04]  /*0350*/  LDG.E R18, desc[UR6][R6.64+-0x100] ;  /* 0xffff000606127981 */ /* 0x000f28000c1e1900 */
[----:B------:R-:W4:Y:S01]  /*0360*/  LDG.E R19, desc[UR6][R8.64+-0x100] ;  /* 0xffff000608137981 */ /* 0x000f22000c1e1900 */
[----:B-----5:R-:W-:-:S03]  /*0370*/  IMAD R25, R16, R17, R25 ;  /* 0x0000001110197224 */ /* 0x020fc600078e0219 */
[----:B------:R-:W5:Y:S04]  /*0380*/  LDG.E R16, desc[UR6][R6.64] ;  /* 0x0000000606107981 */ /* 0x000f68000c1e1900 */
[----:B------:R-:W5:Y:S01]  /*0390*/  LDG.E R17, desc[UR6][R8.64] ;  /* 0x0000000608117981 */ /* 0x000f62000c1e1900 */
[----:B------:R-:W-:-:S03]  /*03a0*/  IMAD R25, R15, R26, R25 ;  /* 0x0000001a0f197224 */ /* 0x000fc600078e0219 */
[----:B------:R-:W3:Y:S04]  /*03b0*/  LDG.E R15, desc[UR6][R6.64+0x100] ;  /* 0x00010006060f7981 */ /* 0x000ee8000c1e1900 */
[----:B------:R-:W3:Y:S01]  /*03c0*/  LDG.E R26, desc[UR6][R8.64+0x500] ;  /* 0x00050006081a7981 */ /* 0x000ee2000c1e1900 */
[----:B------:R-:W-:-:S03]  /*03d0*/  IMAD R25, R22, R23, R25 ;  /* 0x0000001716197224 */ /* 0x000fc600078e0219 */
[----:B------:R-:W3:Y:S04]  /*03e0*/  LDG.E R22, desc[UR6][R6.64+0x200] ;  /* 0x0002000606167981 */ /* 0x000ee8000c1e1900 */
[----:B------:R-:W3:Y:S01]  /*03f0*/  LDG.E R23, desc[UR6][R8.64+0x200] ;  /* 0x0002000608177981 */ /* 0x000ee2000c1e1900 */
[----:B--2---:R-:W-:-:S03]  /*0400*/  IMAD R25, R20, R21, R25 ;  /* 0x0000001514197224 */ /* 0x004fc600078e0219 */
[----:B------:R-:W2:Y:S04]  /*0410*/  LDG.E R20, desc[UR6][R6.64+0x300] ;  /* 0x0003000606147981 */ /* 0x000ea8000c1e1900 */
[----:B------:R-:W2:Y:S01]  /*0420*/  LDG.E R21, desc[UR6][R8.64+0x300] ;  /* 0x0003000608157981 */ /* 0x000ea2000c1e1900 */
[----:B----4-:R-:W-:-:S03]  /*0430*/  IMAD R25, R18, R19, R25 ;  /* 0x0000001312197224 */ /* 0x010fc600078e0219 */
[----:B------:R-:W4:Y:S04]  /*0440*/  LDG.E R18, desc[UR6][R6.64+0x400] ;  /* 0x0004000606127981 */ /* 0x000f28000c1e1900 */
[----:B------:R-:W4:Y:S01]  /*0450*/  LDG.E R19, desc[UR6][R8.64+0x400] ;  /* 0x0004000608137981 */ /* 0x000f22000c1e1900 */
[----:B-----5:R-:W-:-:S03]  /*0460*/  IMAD R29, R16, R17, R25 ;  /* 0x00000011101d7224 */ /* 0x020fc600078e0219 */
[----:B------:R-:W5:Y:S04]  /*0470*/  LDG.E R17, desc[UR6][R6.64+0x500] ;  /* 0x0005000606117981 */ /* 0x000f68000c1e1900 */
[----:B------:R-:W5:Y:S04]  /*0480*/  LDG.E R16, desc[UR6][R6.64+0x600] ;  /* 0x0006000606107981 */ /* 0x000f68000c1e1900 */
[----:B------:R-:W5:Y:S01]  /*0490*/  LDG.E R25, desc[UR6][R6.64+0x700] ;  /* 0x0007000606197981 */ /* 0x000f62000c1e1900 */
[----:B---3--:R-:W-:Y:S01]  /*04a0*/  IMAD R14, R15, R14, R29 ;  /* 0x0000000e0f0e7224 */ /* 0x008fe200078e021d */
[----:B------:R-:W-:-:S03]  /*04b0*/  IADD3 R11, PT, PT, R11, 0x10, RZ ;  /* 0x000000100b0b7810 */ /* 0x000fc60007ffe0ff */
[----:B------:R-:W-:Y:S01]  /*04c0*/  IMAD R14, R22, R23, R14 ;  /* 0x00000017160e7224 */ /* 0x000fe200078e020e */
[----:B------:R-:W-:Y:S02]  /*04d0*/  ISETP.NE.AND P1, PT, R11, RZ, PT ;  /* 0x000000ff0b00720c */ /* 0x000fe40003f25270 */
[----:B------:R-:W-:Y:S01]  /*04e0*/  IADD3 R13, PT, PT, R13, 0x400, RZ ;  /* 0x000004000d0d7810 */ /* 0x000fe20007ffe0ff */
[----:B--2---:R-:W-:-:S04]  /*04f0*/  IMAD R14, R20, R21, R14 ;  /* 0x00000015140e7224 */ /* 0x004fc800078e020e */
[----:B----4-:R-:W-:-:S04]  /*0500*/  IMAD R14, R18, R19, R14 ;  /* 0x00000013120e7224 */ /* 0x010fc800078e020e */
[----:B-----5:R-:W-:-:S04]  /*0510*/  IMAD R14, R17, R26, R14 ;  /* 0x0000001a110e7224 */ /* 0x020fc800078e020e */
[----:B------:R-:W-:-:S04]  /*0520*/  IMAD R14, R16, R27, R14 ;  /* 0x0000001b100e7224 */ /* 0x000fc800078e020e */
[----:B------:R-:W-:Y:S01]  /*0530*/  IMAD R14, R25, R28, R14 ;  /* 0x0000001c190e7224 */ /* 0x000fe200078e020e */
[----:B------:R-:W-:Y:S06]  /*0540*/  @P1 BRA `(.L_x_4) ;  /* 0xfffffffc00281947 */ /* 0x000fec000383ffff */
.L_x_3:
[----:B------:R-:W-:Y:S05]  /*0550*/  BSYNC.RECONVERGENT B1 ;  /* 0x0000000000017941 */ /* 0x000fea0003800200 */
.L_x_2:
[----:B------:R-:W-:Y:S05]  /*0560*/  @!P0 BRA `(.L_x_1) ;  /* 0x0000000400208947 */ /* 0x000fea0003800000 */
[----:B------:R-:W-:Y:S01]  /*0570*/  ISETP.GE.U32.AND P0, PT, R24, 0x8, PT ;  /* 0x000000081800780c */ /* 0x000fe20003f06070 */
[----:B------:R-:W-:Y:S01]  /*0580*/  BSSY.RECONVERGENT B1, `(.L_x_5) ;  /* 0x0000021000017945 */ /* 0x000fe20003800200 */
[----:B------:R-:W-:-:S04]  /*0590*/  LOP3.LUT R21, R12, 0x7, RZ, 0xc0, !PT ;  /* 0x000000070c157812 */ /* 0x000fc800078ec0ff */
[----:B------:R-:W-:-:S07]  /*05a0*/  ISETP.NE.AND P1, PT, R21, RZ, PT ;  /* 0x000000ff1500720c */ /* 0x000fce0003f25270 */
[----:B------:R-:W-:Y:S06]  /*05b0*/  @!P0 BRA `(.L_x_6) ;  /* 0x0000000000748947 */ /* 0x000fec0003800000 */
[----:B------:R-:W0:Y:S08]  /*05c0*/  LDC.64 R4, c[0x0][0x380] ;  /* 0x0000e000ff047b82 */ /* 0x000e300000000a00 */
[----:B------:R-:W1:Y:S01]  /*05d0*/  LDC.64 R2, c[0x0][0x388] ;  /* 0x0000e200ff027b82 */ /* 0x000e620000000a00 */
[----:B0-----:R-:W-:-:S05]  /*05e0*/  IMAD.WIDE R4, R13, 0x4, R4 ;  /* 0x000000040d047825 */ /* 0x001fca00078e0204 */
[----:B------:R-:W2:Y:S01]  /*05f0*/  LDG.E R17, desc[UR6][R4.64] ;  /* 0x0000000604117981 */ /* 0x000ea2000c1e1900 */
[----:B-1----:R-:W-:-:S03]  /*0600*/  IMAD.WIDE R2, R13, 0x4, R2 ;  /* 0x000000040d027825 */ /* 0x002fc600078e0202 */
[----:B------:R-:W3:Y:S04]  /*0610*/  LDG.E R20, desc[UR6][R4.64+0x100] ;  /* 0x0001000604147981 */ /* 0x000ee8000c1e1900 */
[----:B------:R-:W2:Y:S04]  /*0620*/  LDG.E R18, desc[UR6][R2.64] ;  /* 0x0000000602127981 */ /* 0x000ea8000c1e1900 */
        /* <DEDUP_REMOVED lines=12> */
[----:B------:R-:W5:Y:S01]  /*06f0*/  LDG.E R26, desc[UR6][R2.64+0x700] ;  /* 0x00070006021a7981 */ /* 0x000f62000c1e1900 */
[----:B------:R-:W-:Y:S01]  /*0700*/  IADD3 R13, PT, PT, R13, 0x200, RZ ;  /* 0x000002000d0d7810 */ /* 0x000fe20007ffe0ff */
[----:B--2---:R-:W-:-:S04]  /*0710*/  IMAD R17, R17, R18, R14 ;  /* 0x0000001211117224 */ /* 0x004fc800078e020e */
[----:B---3--:R-:W-:-:S04]  /*0720*/  IMAD R17, R20, R19, R17 ;  /* 0x0000001314117224 */ /* 0x008fc800078e0211 */
[----:B----4-:R-:W-:-:S04]  /*0730*/  IMAD R17, R22, R23, R17 ;  /* 0x0000001716117224 */ /* 0x010fc800078e0211 */
[----:B-----5:R-:W-:-:S04]  /*0740*/  IMAD R17, R24, R25, R17 ;  /* 0x0000001918117224 */ /* 0x020fc800078e0211 */
[----:B------:R-:W-:-:S04]  /*0750*/  IMAD R15, R15, R16, R17 ;  /* 0x000000100f0f7224 */ /* 0x000fc800078e0211 */
[----:B------:R-:W-:-:S04]  /*0760*/  IMAD R8, R8, R9, R15 ;  /* 0x0000000908087224 */ /* 0x000fc800078e020f */
[----:B------:R-:W-:-:S04]  /*0770*/  IMAD R6, R6, R7, R8 ;  /* 0x0000000706067224 */ /* 0x000fc800078e0208 */
[----:B------:R-:W-:-:S07]  /*0780*/  IMAD R14, R11, R26, R6 ;  /* 0x0000001a0b0e7224 */ /* 0x000fce00078e0206 */
.L_x_6:
[----:B------:R-:W-:Y:S05]  /*0790*/  BSYNC.RECONVERGENT B1 ;  /* 0x0000000000017941 */ /* 0x000fea0003800200 */
.L_x_5:
        /* <DEDUP_REMOVED lines=17> */
[----:B------:R-:W5:Y:S01]  /*08b0*/  LDG.E R16, desc[UR6][R4.64+0x300] ;  /* 0x0003000604107981 */ /* 0x000f62000c1e1900 */
[----:B------:R-:W-:Y:S01]  /*08c0*/  IADD3 R13, PT, PT, R13, 0x100, RZ ;  /* 0x000001000d0d7810 */ /* 0x000fe20007ffe0ff */
[----:B--2---:R-:W-:-:S04]  /*08d0*/  IMAD R6, R7, R6, R14 ;  /* 0x0000000607067224 */ /* 0x004fc800078e020e */
[----:B---3--:R-:W-:-:S04]  /*08e0*/  IMAD R6, R9, R8, R6 ;  /* 0x0000000809067224 */ /* 0x008fc800078e0206 */
[----:B----4-:R-:W-:-:S04]  /*08f0*/  IMAD R6, R15, R12, R6 ;  /* 0x0000000c0f067224 */ /* 0x010fc800078e0206 */
[----:B-----5:R-:W-:-:S07]  /*0900*/  IMAD R14, R17, R16, R6 ;  /* 0x00000010110e7224 */ /* 0x020fce00078e0206 */
.L_x_8:
[----:B------:R-:W-:Y:S05]  /*0910*/  BSYNC.RECONVERGENT B1 ;  /* 0x0000000000017941 */ /* 0x000fea0003800200 */
.L_x_7:
[----:B------:R-:W-:Y:S05]  /*0920*/  @!P1 BRA `(.L_x_1) ;  /* 0x0000000000309947 */ /* 0x000fea0003800000 */
[----:B------:R-:W0:Y:S01]  /*0930*/  LDC.64 R8, c[0x0][0x380] ;  /* 0x0000e000ff087b82 */ /* 0x000e220000000a00 */
[----:B------:R-:W-:-:S07]  /*0940*/  IADD3 R11, PT, PT, -R11, RZ, RZ ;  /* 0x000000ff0b0b7210 */ /* 0x000fce0007ffe1ff */
[----:B------:R-:W1:Y:S02]  /*0950*/  LDC.64 R6, c[0x0][0x388] ;  /* 0x0000e200ff067b82 */ /* 0x000e640000000a00 */
.L_x_9:
[----:B-1----:R-:W-:-:S04]  /*0960*/  IMAD.WIDE R2, R13, 0x4, R6 ;  /* 0x000000040d027825 */ /* 0x002fc800078e0206 */
[----:B0-----:R-:W-:Y:S02]  /*0970*/  IMAD.WIDE R4, R13, 0x4, R8 ;  /* 0x000000040d047825 */ /* 0x001fe400078e0208 */
[----:B------:R-:W2:Y:S04]  /*0980*/  LDG.E R2, desc[UR6][R2.64] ;  /* 0x0000000602027981 */ /* 0x000ea8000c1e1900 */
[----:B------:R-:W2:Y:S01]  /*0990*/  LDG.E R5, desc[UR6][R4.64] ;  /* 0x0000000604057981 */ /* 0x000ea2000c1e1900 */
[----:B------:R-:W-:Y:S02]  /*09a0*/  IADD3 R11, PT, PT, R11, 0x1, RZ ;  /* 0x000000010b0b7810 */ /* 0x000fe40007ffe0ff */
[----:B------:R-:W-:Y:S02]  /*09b0*/  IADD3 R13, PT, PT, R13, 0x40, RZ ;  /* 0x000000400d0d7810 */ /* 0x000fe40007ffe0ff */
[----:B------:R-:W-:Y:S01]  /*09c0*/  ISETP.NE.AND P0, PT, R11, RZ, PT ;  /* 0x000000ff0b00720c */ /* 0x000fe20003f05270 */
[----:B--2---:R-:W-:-:S12]  /*09d0*/  IMAD R14, R5, R2, R14 ;  /* 0x00000002050e7224 */ /* 0x004fd800078e020e */
[----:B------:R-:W-:Y:S05]  /*09e0*/  @P0 BRA `(.L_x_9) ;  /* 0xfffffffc00dc0947 */ /* 0x000fea000383ffff */
.L_x_1:
[----:B------:R-:W-:Y:S05]  /*09f0*/  BSYNC.RECONVERGENT B0 ;  /* 0x0000000000007941 */ /* 0x000fea0003800200 */
.L_x_0:
[----:B------:R-:W0:Y:S01]  /*0a00*/  S2UR UR5, SR_CgaCtaId ;  /* 0x00000000000579c3 */ /* 0x000e220000008800 */
[----:B------:R-:W-:Y:S01]  /*0a10*/  UMOV UR4, 0x400 ;  /* 0x0000040000047882 */ /* 0x000fe20000000000 */
[C---:B------:R-:W-:Y:S02]  /*0a20*/  ISETP.GT.U32.AND P0, PT, R10.reuse, 0x7, PT ;  /* 0x000000070a00780c */ /* 0x040fe40003f04070 */
[----:B------:R-:W-:Y:S01]  /*0a30*/  ISETP.GT.U32.AND P1, PT, R10, 0x3, PT ;  /* 0x000000030a00780c */ /* 0x000fe20003f24070 */
[----:B0-----:R-:W-:-:S06]  /*0a40*/  ULEA UR4, UR5, UR4, 0x18 ;  /* 0x0000000405047291 */ /* 0x001fcc000f8ec0ff */
[----:B------:R-:W-:-:S05]  /*0a50*/  LEA R3, R10, UR4, 0x2 ;  /* 0x000000040a037c11 */ /* 0x000fca000f8e10ff */
[----:B------:R-:W-:Y:S01]  /*0a60*/  STS [R3], R14 ;  /* 0x0000000e03007388 */ /* 0x000fe20000000800 */
[----:B------:R-:W-:Y:S06]  /*0a70*/  BAR.SYNC.DEFER_BLOCKING 0x0 ;  /* 0x0000000000007b1d */ /* 0x000fec0000010000 */
[----:B------:R-:W-:Y:S04]  /*0a80*/  @!P0 LDS R2, [R3+0x20] ;  /* 0x0000200003028984 */ /* 0x000fe80000000800 */
[----:B------:R-:W0:Y:S02]  /*0a90*/  @!P0 LDS R5, [R3] ;  /* 0x0000000003058984 */ /* 0x000e240000000800 */
[----:B0-----:R-:W-:-:S05]  /*0aa0*/  @!P0 IADD3 R2, PT, PT, R2, R5, RZ ;  /* 0x0000000502028210 */ /* 0x001fca0007ffe0ff */
[----:B------:R-:W-:Y:S01]  /*0ab0*/  @!P0 STS [R3], R2 ;  /* 0x0000000203008388 */ /* 0x000fe20000000800 */
[----:B------:R-:W-:Y:S01]  /*0ac0*/  BAR.SYNC.DEFER_BLOCKING 0x0 ;  /* 0x0000000000007b1d */ /* 0x000fe20000010000 */
[----:B------:R-:W-:-:S05]  /*0ad0*/  ISETP.GT.U32.AND P0, PT, R10, 0x1, PT ;  /* 0x000000010a00780c */ /* 0x000fca0003f04070 */
[----:B------:R-:W-:Y:S04]  /*0ae0*/  @!P1 LDS R4, [R3+0x10] ;  /* 0x0000100003049984 */ /* 0x000fe80000000800 */
[----:B------:R-:W0:Y:S02]  /*0af0*/  @!P1 LDS R5, [R3] ;  /* 0x0000000003059984 */ /* 0x000e240000000800 */
[----:B0-----:R-:W-:-:S05]  /*0b00*/  @!P1 IADD3 R4, PT, PT, R4, R5, RZ ;  /* 0x0000000504049210 */ /* 0x001fca0007ffe0ff */
[----:B------:R-:W-:Y:S01]  /*0b10*/  @!P1 STS [R3], R4 ;  /* 0x0000000403009388 */ /* 0x000fe20000000800 */
[----:B------:R-:W-:Y:S01]  /*0b20*/  BAR.SYNC.DEFER_BLOCKING 0x0 ;  /* 0x0000000000007b1d */ /* 0x000fe20000010000 */
[----:B------:R-:W-:-:S05]  /*0b30*/  ISETP.NE.AND P1, PT, R10, RZ, PT ;  /* 0x000000ff0a00720c */ /* 0x000fca0003f25270 */
[----:B------:R-:W-:Y:S04]  /*0b40*/  @!P0 LDS R5, [R3+0x8] ;  /* 0x0000080003058984 */ /* 0x000fe80000000800 */
[----:B------:R-:W0:Y:S02]  /*0b50*/  @!P0 LDS R6, [R3] ;  /* 0x0000000003068984 */ /* 0x000e240000000800 */
[----:B0-----:R-:W-:-:S05]  /*0b60*/  @!P0 IADD3 R6, PT, PT, R5, R6, RZ ;  /* 0x0000000605068210 */ /* 0x001fca0007ffe0ff */
[----:B------:R-:W-:Y:S01]  /*0b70*/  @!P0 STS [R3], R6 ;  /* 0x0000000603008388 */ /* 0x000fe20000000800 */
[----:B------:R-:W-:Y:S06]  /*0b80*/  BAR.SYNC.DEFER_BLOCKING 0x0 ;  /* 0x0000000000007b1d */ /* 0x000fec0000010000 */
[----:B------:R-:W-:Y:S04]  /*0b90*/  @!P1 LDS R2, [UR4+0x4] ;  /* 0x00000404ff029984 */ /* 0x000fe80008000800 */
[----:B------:R-:W0:Y:S02]  /*0ba0*/  @!P1 LDS R5, [R3] ;  /* 0x0000000003059984 */ /* 0x000e240000000800 */
[----:B0-----:R-:W-:-:S05]  /*0bb0*/  @!P1 IADD3 R2, PT, PT, R2, R5, RZ ;  /* 0x0000000502029210 */ /* 0x001fca0007ffe0ff */
[----:B------:R0:W-:Y:S01]  /*0bc0*/  @!P1 STS [R3], R2 ;  /* 0x0000000203009388 */ /* 0x0001e20000000800 */
[----:B------:R-:W-:Y:S06]  /*0bd0*/  BAR.SYNC.DEFER_BLOCKING 0x0 ;  /* 0x0000000000007b1d */ /* 0x000fec0000010000 */
[----:B------:R-:W-:Y:S05]  /*0be0*/  @P1 EXIT ;  /* 0x000000000000194d */ /* 0x000fea0003800000 */
[----:B------:R-:W1:Y:S01]  /*0bf0*/  LDS R5, [UR4] ;  /* 0x00000004ff057984 */ /* 0x000e620008000800 */
[----:B0-----:R-:W0:Y:S02]  /*0c00*/  LDC.64 R2, c[0x0][0x398] ;  /* 0x0000e600ff027b82 */ /* 0x001e240000000a00 */
[----:B0-----:R-:W-:-:S05]  /*0c10*/  IMAD.WIDE.U32 R2, R0, 0x4, R2 ;  /* 0x0000000400027825 */ /* 0x001fca00078e0002 */
[----:B-1----:R-:W-:Y:S01]  /*0c20*/  STG.E desc[UR6][R2.64], R5 ;  /* 0x0000000502007986 */ /* 0x002fe2000c101906 */
[----:B------:R-:W-:Y:S05]  /*0c30*/  EXIT ;  /* 0x000000000000794d */ /* 0x000fea0003800000 */
.L_x_10:
[----:B------:R-:W-:-:S00]  /*0c40*/  BRA `(.L_x_10) ;  /* 0xfffffffc00fc7947 */ /* 0x000fc0000383ffff */
[----:B------:R-:W-:-:S00]  /*0c50*/  NOP ;  /* 0x0000000000007918 */ /* 0x000fc00000000000 */
        /* <DEDUP_REMOVED lines=10> */
.L_x_11:


//--------------------- .nv.shared._Z4dotpPiS_iS_ --------------------------
	.section	.nv.shared._Z4dotpPiS_iS_,"aw",@nobits
	.sectionflags	@""
	.align	4
.nv.shared._Z4dotpPiS_iS_:
	.zero		1088


//--------------------- .nv.shared.reserved.0     --------------------------
	.section	.nv.shared.reserved.0,"aw",@nobits
	.weak		__nv_reservedSMEM_offset_0_alias
	.size		__nv_reservedSMEM_offset_0_alias, 0, 64
	.other		__nv_reservedSMEM_offset_0_alias,@"STO_CUDA_RESERVED_SHARED STV_DEFAULT"
__nv_reservedSMEM_offset_0_alias:
	.zero		0
	.zero		64


//--------------------- .nv.constant0._Z4dotpPiS_iS_ --------------------------
	.section	.nv.constant0._Z4dotpPiS_iS_,"a",@progbits
	.sectionflags	@""
	.align	4
.nv.constant0._Z4dotpPiS_iS_:
	.zero		928


//--------------------- SYMBOLS --------------------------

	.type		.nv.reservedSmem.offset0,@object
	.size		.nv.reservedSmem.offset0,0x4
	.type		.nv.reservedSmem.cap,@object
	.size		.nv.reservedSmem.cap,0x4
